	.headerflags	@"EF_CUDA_TEXMODE_UNIFIED EF_CUDA_64BIT_ADDRESS EF_CUDA_ACCELERATORS EF_CUDA_SM90 EF_CUDA_VIRTUAL_SM(EF_CUDA_SM90)"
	.elftype	@"ET_EXEC"


//--------------------- .nv.info                  --------------------------
	.section	.nv.info,"",@"SHT_CUDA_INFO"
	.align	4


	//----- nvinfo : EIATTR_REGCOUNT
	.align		4
        /*0000*/ 	.byte	0x04, 0x2f
        /*0002*/ 	.short	(.L_1 - .L_0)
	.align		4
.L_0:
        /*0004*/ 	.word	index@(triton_poi_fused_repeat_0)
        /*0008*/ 	.word	0x0000000c


	//----- nvinfo : EIATTR_MIN_STACK_SIZE
	.align		4
.L_1:
        /*000c*/ 	.byte	0x04, 0x12
        /*000e*/ 	.short	(.L_3 - .L_2)
	.align		4
.L_2:
        /*0010*/ 	.word	index@(triton_poi_fused_repeat_0)
        /*0014*/ 	.word	0x00000000


	//----- nvinfo : EIATTR_FRAME_SIZE
	.align		4
.L_3:
        /*0018*/ 	.byte	0x04, 0x11
        /*001a*/ 	.short	(.L_5 - .L_4)
	.align		4
.L_4:
        /*001c*/ 	.word	index@(triton_poi_fused_repeat_0)
        /*0020*/ 	.word	0x00000000


	//----- nvinfo : EIATTR_MIN_STACK_SIZE
	.align		4
.L_5:
        /*0024*/ 	.byte	0x04, 0x12
        /*0026*/ 	.short	(.L_7 - .L_6)
	.align		4
.L_6:
        /*0028*/ 	.word	index@(triton_poi_fused_repeat_0)
        /*002c*/ 	.word	0x00000000
.L_7:


//--------------------- .nv.info.triton_poi_fused_repeat_0 --------------------------
	.section	.nv.info.triton_poi_fused_repeat_0,"",@"SHT_CUDA_INFO"
	.sectionflags	@""
	.align	4


	//----- nvinfo : EIATTR_CUDA_API_VERSION
	.align		4
        /*0000*/ 	.byte	0x04, 0x37
        /*0002*/ 	.short	(.L_9 - .L_8)
.L_8:
        /*0004*/ 	.word	0x0000007c


	//----- nvinfo : EIATTR_KPARAM_INFO
	.align		4
.L_9:
        /*0008*/ 	.byte	0x04, 0x17
        /*000a*/ 	.short	(.L_11 - .L_10)
.L_10:
        /*000c*/ 	.word	0x00000000
        /*0010*/ 	.short	0x0002
        /*0012*/ 	.short	0x0010
        /*0014*/ 	.byte	0x00, 0xf0, 0x11, 0x00


	//----- nvinfo : EIATTR_KPARAM_INFO
	.align		4
.L_11:
        /*0018*/ 	.byte	0x04, 0x17
        /*001a*/ 	.short	(.L_13 - .L_12)
.L_12:
        /*001c*/ 	.word	0x00000000
        /*0020*/ 	.short	0x0001
        /*0022*/ 	.short	0x0008
        /*0024*/ 	.byte	0x00, 0xf4, 0x21, 0x00


	//----- nvinfo : EIATTR_KPARAM_INFO
	.align		4
.L_13:
        /*0028*/ 	.byte	0x04, 0x17
        /*002a*/ 	.short	(.L_15 - .L_14)
.L_14:
        /*002c*/ 	.word	0x00000000
        /*0030*/ 	.short	0x0000
        /*0032*/ 	.short	0x0000
        /*0034*/ 	.byte	0x00, 0xf4, 0x21, 0x00


	//----- nvinfo : EIATTR_SPARSE_MMA_MASK
	.align		4
.L_15:
        /*0038*/ 	.byte	0x03, 0x50
        /*003a*/ 	.short	0x0000


	//----- nvinfo : EIATTR_MAXREG_COUNT
	.align		4
        /*003c*/ 	.byte	0x03, 0x1b
        /*003e*/ 	.short	0x00ff


	//----- nvinfo : EIATTR_EXIT_INSTR_OFFSETS
	.align		4
        /*0040*/ 	.byte	0x04, 0x1c
        /*0042*/ 	.short	(.L_17 - .L_16)


	//   ....[0]....
.L_16:
        /*0044*/ 	.word	0x000000f0


	//   ....[1]....
        /*0048*/ 	.word	0x00000110


	//----- nvinfo : EIATTR_REQNTID
	.align		4
.L_17:
        /*004c*/ 	.byte	0x04, 0x10
        /*004e*/ 	.short	(.L_19 - .L_18)
.L_18:
        /*0050*/ 	.word	0x00000020
        /*0054*/ 	.word	0x00000001
        /*0058*/ 	.word	0x00000001


	//----- nvinfo : EIATTR_CBANK_PARAM_SIZE
	.align		4
.L_19:
        /*005c*/ 	.byte	0x03, 0x19
        /*005e*/ 	.short	0x0014


	//----- nvinfo : EIATTR_PARAM_CBANK
	.align		4
        /*0060*/ 	.byte	0x04, 0x0a
        /*0062*/ 	.short	(.L_21 - .L_20)
	.align		4
.L_20:
        /*0064*/ 	.word	index@(.nv.constant0.triton_poi_fused_repeat_0)
        /*0068*/ 	.short	0x0210
        /*006a*/ 	.short	0x0014


	//----- nvinfo : EIATTR_SW_WAR
	.align		4
.L_21:
        /*006c*/ 	.byte	0x04, 0x36
        /*006e*/ 	.short	(.L_23 - .L_22)
.L_22:
        /*0070*/ 	.word	0x00000008
.L_23:


//--------------------- .nv.callgraph             --------------------------
	.section	.nv.callgraph,"",@"SHT_CUDA_CALLGRAPH"
	.align	4
	.sectionentsize	8
	.align		4
        /*0000*/ 	.word	0x00000000
	.align		4
        /*0004*/ 	.word	0xffffffff
	.align		4
        /*0008*/ 	.word	0x00000000
	.align		4
        /*000c*/ 	.word	0xfffffffe
	.align		4
        /*0010*/ 	.word	0x00000000
	.align		4
        /*0014*/ 	.word	0xfffffffd
	.align		4
        /*0018*/ 	.word	0x00000000
	.align		4
        /*001c*/ 	.word	0xfffffffc


//--------------------- .text.triton_poi_fused_repeat_0 --------------------------
	.section	.text.triton_poi_fused_repeat_0,"ax",@progbits
	.align	128
        .global         triton_poi_fused_repeat_0
        .type           triton_poi_fused_repeat_0,@function
        .size           triton_poi_fused_repeat_0,(.L_x_1 - triton_poi_fused_repeat_0)
        .other          triton_poi_fused_repeat_0,@"STO_CUDA_ENTRY STV_DEFAULT"
triton_poi_fused_repeat_0:
.text.triton_poi_fused_repeat_0:
[----:B------:R-:W0:Y:S02]  /*0000*/  LDC R1, c[0x0][0x28] ;  /* 0x00000a00ff017b82 */ /* 0x000e240000000800 */
[----:B------:R-:W1:Y:S01]  /*0010*/  S2R R6, SR_TID.X ;  /* 0x0000000000067919 */ /* 0x000e620000002100 */
[----:B------:R-:W2:Y:S01]  /*0020*/  LDC.64 R2, c[0x0][0x210] ;  /* 0x00008400ff027b82 */ /* 0x000ea20000000a00 */
[----:B------:R-:W-:Y:S01]  /*0030*/  IMAD.MOV.U32 R9, RZ, RZ, RZ ;  /* 0x000000ffff097224 */ /* 0x000fe200078e00ff */
[----:B------:R-:W-:Y:S01]  /*0040*/  ULDC.64 UR4, c[0x0][0x208] ;  /* 0x0000820000047ab9 */ /* 0x000fe20000000a00 */
[----:B------:R-:W3:Y:S05]  /*0050*/  S2R R7, SR_CTAID.X ;  /* 0x0000000000077919 */ /* 0x000eea0000002500 */
[----:B------:R-:W4:Y:S01]  /*0060*/  LDC.64 R4, c[0x0][0x218] ;  /* 0x00008600ff047b82 */ /* 0x000f220000000a00 */
[----:B-1----:R-:W-:-:S05]  /*0070*/  LOP3.LUT R0, R6, 0xf, RZ, 0xc0, !PT ;  /* 0x0000000f06007812 */ /* 0x002fca00078ec0ff */
[----:B---3--:R-:W-:-:S04]  /*0080*/  IMAD R7, R7, 0x10, R0 ;  /* 0x0000001007077824 */ /* 0x008fc800078e0200 */
[C---:B--2---:R-:W-:Y:S01]  /*0090*/  IMAD.WIDE R2, R7.reuse, 0x4, R2 ;  /* 0x0000000407027825 */ /* 0x044fe200078e0202 */
[----:B------:R-:W-:-:S13]  /*00a0*/  ISETP.GE.AND P0, PT, R7, 0x10, PT ;  /* 0x000000100700780c */ /* 0x000fda0003f06270 */
[----:B------:R1:W5:Y:S01]  /*00b0*/  @!P0 LDG.E R9, desc[UR4][R2.64] ;  /* 0x0000000402098981 */ /* 0x000362000c1e1900 */
[----:B------:R-:W-:Y:S01]  /*00c0*/  LOP3.LUT P0, RZ, R6, 0x10, RZ, 0xc0, !PT ;  /* 0x0000001006ff7812 */ /* 0x000fe2000780c0ff */
[----:B----4-:R-:W-:-:S03]  /*00d0*/  IMAD.WIDE R4, R7, 0x4, R4 ;  /* 0x0000000407047825 */ /* 0x010fc600078e0204 */
[----:B------:R-:W-:-:S13]  /*00e0*/  ISETP.LT.AND P0, PT, R7, 0x10, !P0 ;  /* 0x000000100700780c */ /* 0x000fda0004701270 */
[----:B-1----:R-:W-:Y:S05]  /*00f0*/  @!P0 EXIT ;  /* 0x000000000000894d */ /* 0x002fea0003800000 */
[----:B-----5:R-:W-:Y:S01]  /*0100*/  STG.E desc[UR4][R4.64], R9 ;  /* 0x0000000904007986 */ /* 0x020fe2000c101904 */
[----:B------:R-:W-:Y:S05]  /*0110*/  EXIT ;  /* 0x000000000000794d */ /* 0x000fea0003800000 */
.L_x_0:
[----:B------:R-:W-:-:S00]  /*0120*/  BRA `(.L_x_0) ;  /* 0xfffffffc00fc7947 */ /* 0x000fc0000383ffff */
[----:B------:R-:W-:-:S00]  /*0130*/  NOP ;  /* 0x0000000000007918 */ /* 0x000fc00000000000 */
        /* <DEDUP_REMOVED lines=12> */
.L_x_1:


//--------------------- .nv.constant0.triton_poi_fused_repeat_0 --------------------------
	.section	.nv.constant0.triton_poi_fused_repeat_0,"a",@progbits
	.sectionflags	@""
	.align	4
.nv.constant0.triton_poi_fused_repeat_0:
	.zero		548
